//
// Generated by NVIDIA NVVM Compiler
//
// Compiler Build ID: CL-36424714
// Cuda compilation tools, release 13.0, V13.0.88
// Based on NVVM 20.0.0
//

.version 9.0
.target sm_100
.address_size 64

	// .globl	_Z19matrixRowMultKernelPfS_S_i

.visible .entry _Z19matrixRowMultKernelPfS_S_i(
	.param .u64 .ptr .align 1 _Z19matrixRowMultKernelPfS_S_i_param_0,
	.param .u64 .ptr .align 1 _Z19matrixRowMultKernelPfS_S_i_param_1,
	.param .u64 .ptr .align 1 _Z19matrixRowMultKernelPfS_S_i_param_2,
	.param .u32 _Z19matrixRowMultKernelPfS_S_i_param_3
)
{
	.reg .pred 	%p<13>;
	.reg .b32 	%r<80>;
	.reg .b32 	%f<67>;
	.reg .b64 	%rd<48>;

	ld.param.u64 	%rd4, [_Z19matrixRowMultKernelPfS_S_i_param_0];
	ld.param.u64 	%rd5, [_Z19matrixRowMultKernelPfS_S_i_param_1];
	ld.param.u32 	%r44, [_Z19matrixRowMultKernelPfS_S_i_param_3];
	cvta.to.global.u64 	%rd1, %rd5;
	cvta.to.global.u64 	%rd2, %rd4;
	mov.u32 	%r45, %ctaid.x;
	mov.u32 	%r46, %ntid.x;
	mov.u32 	%r47, %tid.x;
	mad.lo.s32 	%r1, %r45, %r46, %r47;
	setp.ge.s32 	%p1, %r1, %r44;
	setp.lt.s32 	%p2, %r44, 1;
	or.pred  	%p3, %p1, %p2;
	@%p3 bra 	$L__BB0_14;
	mul.lo.s32 	%r2, %r44, %r1;
	add.s32 	%r3, %r44, -1;
	and.b32  	%r4, %r44, 7;
	and.b32  	%r5, %r44, 2147483640;
	neg.s32 	%r6, %r5;
	shl.b32 	%r7, %r44, 3;
	mul.lo.s32 	%r8, %r44, 3;
	mul.lo.s32 	%r9, %r44, 7;
	mov.b32 	%r66, 0;
$L__BB0_2:
	setp.lt.u32 	%p4, %r3, 7;
	mov.f32 	%f66, 0f00000000;
	mov.b32 	%r78, 0;
	@%p4 bra 	$L__BB0_5;
	add.s32 	%r75, %r44, %r66;
	shl.b32 	%r50, %r44, 1;
	add.s32 	%r74, %r50, %r66;
	add.s32 	%r73, %r8, %r66;
	shl.b32 	%r51, %r44, 2;
	add.s32 	%r72, %r51, %r66;
	mad.lo.s32 	%r71, %r44, 5, %r66;
	mad.lo.s32 	%r70, %r44, 6, %r66;
	add.s32 	%r69, %r9, %r66;
	mov.f32 	%f66, 0f00000000;
	mov.u32 	%r67, %r2;
	mov.u32 	%r68, %r66;
	mov.u32 	%r76, %r6;
$L__BB0_4:
	.pragma "nounroll";
	mul.wide.s32 	%rd6, %r67, 4;
	add.s64 	%rd7, %rd2, %rd6;
	ld.global.f32 	%f16, [%rd7];
	mul.wide.u32 	%rd8, %r68, 4;
	add.s64 	%rd9, %rd1, %rd8;
	ld.global.f32 	%f17, [%rd9];
	fma.rn.f32 	%f18, %f16, %f17, %f66;
	ld.global.f32 	%f19, [%rd7+4];
	mul.wide.u32 	%rd10, %r75, 4;
	add.s64 	%rd11, %rd1, %rd10;
	ld.global.f32 	%f20, [%rd11];
	fma.rn.f32 	%f21, %f19, %f20, %f18;
	ld.global.f32 	%f22, [%rd7+8];
	mul.wide.u32 	%rd12, %r74, 4;
	add.s64 	%rd13, %rd1, %rd12;
	ld.global.f32 	%f23, [%rd13];
	fma.rn.f32 	%f24, %f22, %f23, %f21;
	ld.global.f32 	%f25, [%rd7+12];
	mul.wide.u32 	%rd14, %r73, 4;
	add.s64 	%rd15, %rd1, %rd14;
	ld.global.f32 	%f26, [%rd15];
	fma.rn.f32 	%f27, %f25, %f26, %f24;
	ld.global.f32 	%f28, [%rd7+16];
	mul.wide.u32 	%rd16, %r72, 4;
	add.s64 	%rd17, %rd1, %rd16;
	ld.global.f32 	%f29, [%rd17];
	fma.rn.f32 	%f30, %f28, %f29, %f27;
	ld.global.f32 	%f31, [%rd7+20];
	mul.wide.u32 	%rd18, %r71, 4;
	add.s64 	%rd19, %rd1, %rd18;
	ld.global.f32 	%f32, [%rd19];
	fma.rn.f32 	%f33, %f31, %f32, %f30;
	ld.global.f32 	%f34, [%rd7+24];
	mul.wide.u32 	%rd20, %r70, 4;
	add.s64 	%rd21, %rd1, %rd20;
	ld.global.f32 	%f35, [%rd21];
	fma.rn.f32 	%f36, %f34, %f35, %f33;
	ld.global.f32 	%f37, [%rd7+28];
	mul.wide.u32 	%rd22, %r69, 4;
	add.s64 	%rd23, %rd1, %rd22;
	ld.global.f32 	%f38, [%rd23];
	fma.rn.f32 	%f66, %f37, %f38, %f36;
	add.s32 	%r76, %r76, 8;
	add.s32 	%r75, %r75, %r7;
	add.s32 	%r74, %r74, %r7;
	add.s32 	%r73, %r73, %r7;
	add.s32 	%r72, %r72, %r7;
	add.s32 	%r71, %r71, %r7;
	add.s32 	%r70, %r70, %r7;
	add.s32 	%r69, %r69, %r7;
	add.s32 	%r68, %r68, %r7;
	add.s32 	%r67, %r67, 8;
	setp.ne.s32 	%p5, %r76, 0;
	mov.u32 	%r78, %r5;
	@%p5 bra 	$L__BB0_4;
$L__BB0_5:
	setp.eq.s32 	%p6, %r4, 0;
	@%p6 bra 	$L__BB0_13;
	add.s32 	%r52, %r4, -1;
	setp.lt.u32 	%p7, %r52, 3;
	@%p7 bra 	$L__BB0_8;
	add.s32 	%r53, %r78, %r2;
	mul.wide.s32 	%rd24, %r53, 4;
	add.s64 	%rd25, %rd2, %rd24;
	ld.global.f32 	%f40, [%rd25];
	mad.lo.s32 	%r54, %r78, %r44, %r66;
	mul.wide.u32 	%rd26, %r54, 4;
	add.s64 	%rd27, %rd1, %rd26;
	ld.global.f32 	%f41, [%rd27];
	fma.rn.f32 	%f42, %f40, %f41, %f66;
	ld.global.f32 	%f43, [%rd25+4];
	add.s32 	%r55, %r54, %r44;
	mul.wide.u32 	%rd28, %r55, 4;
	add.s64 	%rd29, %rd1, %rd28;
	ld.global.f32 	%f44, [%rd29];
	fma.rn.f32 	%f45, %f43, %f44, %f42;
	ld.global.f32 	%f46, [%rd25+8];
	add.s32 	%r56, %r55, %r44;
	mul.wide.u32 	%rd30, %r56, 4;
	add.s64 	%rd31, %rd1, %rd30;
	ld.global.f32 	%f47, [%rd31];
	fma.rn.f32 	%f48, %f46, %f47, %f45;
	ld.global.f32 	%f49, [%rd25+12];
	add.s32 	%r57, %r56, %r44;
	mul.wide.u32 	%rd32, %r57, 4;
	add.s64 	%rd33, %rd1, %rd32;
	ld.global.f32 	%f50, [%rd33];
	fma.rn.f32 	%f66, %f49, %f50, %f48;
	add.s32 	%r78, %r78, 4;
$L__BB0_8:
	and.b32  	%r58, %r44, 3;
	setp.eq.s32 	%p8, %r58, 0;
	@%p8 bra 	$L__BB0_13;
	setp.eq.s32 	%p9, %r58, 1;
	@%p9 bra 	$L__BB0_11;
	add.s32 	%r59, %r78, %r2;
	mul.wide.s32 	%rd34, %r59, 4;
	add.s64 	%rd35, %rd2, %rd34;
	ld.global.f32 	%f52, [%rd35];
	mad.lo.s32 	%r60, %r78, %r44, %r66;
	mul.wide.u32 	%rd36, %r60, 4;
	add.s64 	%rd37, %rd1, %rd36;
	ld.global.f32 	%f53, [%rd37];
	fma.rn.f32 	%f54, %f52, %f53, %f66;
	ld.global.f32 	%f55, [%rd35+4];
	add.s32 	%r61, %r60, %r44;
	mul.wide.u32 	%rd38, %r61, 4;
	add.s64 	%rd39, %rd1, %rd38;
	ld.global.f32 	%f56, [%rd39];
	fma.rn.f32 	%f66, %f55, %f56, %f54;
	add.s32 	%r78, %r78, 2;
$L__BB0_11:
	and.b32  	%r62, %r44, 1;
	setp.eq.b32 	%p10, %r62, 1;
	not.pred 	%p11, %p10;
	@%p11 bra 	$L__BB0_13;
	add.s32 	%r63, %r78, %r2;
	mul.wide.s32 	%rd40, %r63, 4;
	add.s64 	%rd41, %rd2, %rd40;
	ld.global.f32 	%f57, [%rd41];
	mad.lo.s32 	%r64, %r78, %r44, %r66;
	mul.wide.u32 	%rd42, %r64, 4;
	add.s64 	%rd43, %rd1, %rd42;
	ld.global.f32 	%f58, [%rd43];
	fma.rn.f32 	%f66, %f57, %f58, %f66;
$L__BB0_13:
	ld.param.u64 	%rd47, [_Z19matrixRowMultKernelPfS_S_i_param_2];
	add.s32 	%r65, %r66, %r2;
	cvta.to.global.u64 	%rd44, %rd47;
	mul.wide.s32 	%rd45, %r65, 4;
	add.s64 	%rd46, %rd44, %rd45;
	st.global.f32 	[%rd46], %f66;
	add.s32 	%r66, %r66, 1;
	setp.ne.s32 	%p12, %r66, %r44;
	@%p12 bra 	$L__BB0_2;
$L__BB0_14:
	ret;

}
	// .globl	_Z19matrixColMultKernelPfS_S_i
.visible .entry _Z19matrixColMultKernelPfS_S_i(
	.param .u64 .ptr .align 1 _Z19matrixColMultKernelPfS_S_i_param_0,
	.param .u64 .ptr .align 1 _Z19matrixColMultKernelPfS_S_i_param_1,
	.param .u64 .ptr .align 1 _Z19matrixColMultKernelPfS_S_i_param_2,
	.param .u32 _Z19matrixColMultKernelPfS_S_i_param_3
)
{
	.reg .pred 	%p<12>;
	.reg .b32 	%r<44>;
	.reg .b32 	%f<67>;
	.reg .b64 	%rd<49>;

	ld.param.u64 	%rd5, [_Z19matrixColMultKernelPfS_S_i_param_0];
	ld.param.u64 	%rd6, [_Z19matrixColMultKernelPfS_S_i_param_1];
	ld.param.u64 	%rd4, [_Z19matrixColMultKernelPfS_S_i_param_2];
	ld.param.u32 	%r24, [_Z19matrixColMultKernelPfS_S_i_param_3];
	cvta.to.global.u64 	%rd1, %rd6;
	cvta.to.global.u64 	%rd2, %rd5;
	mov.u32 	%r25, %ctaid.x;
	mov.u32 	%r26, %ntid.x;
	mov.u32 	%r27, %tid.x;
	mad.lo.s32 	%r1, %r25, %r26, %r27;
	setp.ge.s32 	%p1, %r1, %r24;
	setp.lt.s32 	%p2, %r24, 1;
	or.pred  	%p3, %p1, %p2;
	@%p3 bra 	$L__BB1_14;
	add.s32 	%r2, %r24, -1;
	and.b32  	%r3, %r24, 7;
	add.s32 	%r4, %r3, -1;
	and.b32  	%r5, %r24, 3;
	and.b32  	%r6, %r24, 2147483640;
	and.b32  	%r7, %r24, 1;
	neg.s32 	%r8, %r6;
	shl.b32 	%r9, %r24, 3;
	cvta.to.global.u64 	%rd3, %rd4;
	mov.b32 	%r37, 0;
	mul.wide.u32 	%rd41, %r24, 4;
$L__BB1_2:
	setp.lt.u32 	%p4, %r2, 7;
	mul.lo.s32 	%r11, %r37, %r24;
	mov.f32 	%f66, 0f00000000;
	mov.b32 	%r42, 0;
	@%p4 bra 	$L__BB1_5;
	mov.f32 	%f66, 0f00000000;
	mov.u32 	%r38, %r11;
	mov.u32 	%r39, %r1;
	mov.u32 	%r40, %r8;
$L__BB1_4:
	.pragma "nounroll";
	mul.wide.u32 	%rd7, %r38, 4;
	add.s64 	%rd8, %rd2, %rd7;
	ld.global.f32 	%f16, [%rd8];
	mul.wide.s32 	%rd9, %r39, 4;
	add.s64 	%rd10, %rd1, %rd9;
	ld.global.f32 	%f17, [%rd10];
	fma.rn.f32 	%f18, %f16, %f17, %f66;
	ld.global.f32 	%f19, [%rd8+4];
	mul.wide.u32 	%rd11, %r24, 4;
	add.s64 	%rd12, %rd10, %rd11;
	ld.global.f32 	%f20, [%rd12];
	fma.rn.f32 	%f21, %f19, %f20, %f18;
	ld.global.f32 	%f22, [%rd8+8];
	add.s64 	%rd13, %rd12, %rd11;
	ld.global.f32 	%f23, [%rd13];
	fma.rn.f32 	%f24, %f22, %f23, %f21;
	ld.global.f32 	%f25, [%rd8+12];
	add.s64 	%rd14, %rd13, %rd11;
	ld.global.f32 	%f26, [%rd14];
	fma.rn.f32 	%f27, %f25, %f26, %f24;
	ld.global.f32 	%f28, [%rd8+16];
	add.s64 	%rd15, %rd14, %rd11;
	ld.global.f32 	%f29, [%rd15];
	fma.rn.f32 	%f30, %f28, %f29, %f27;
	ld.global.f32 	%f31, [%rd8+20];
	add.s64 	%rd16, %rd15, %rd11;
	ld.global.f32 	%f32, [%rd16];
	fma.rn.f32 	%f33, %f31, %f32, %f30;
	ld.global.f32 	%f34, [%rd8+24];
	add.s64 	%rd17, %rd16, %rd11;
	ld.global.f32 	%f35, [%rd17];
	fma.rn.f32 	%f36, %f34, %f35, %f33;
	ld.global.f32 	%f37, [%rd8+28];
	add.s64 	%rd18, %rd17, %rd11;
	ld.global.f32 	%f38, [%rd18];
	fma.rn.f32 	%f66, %f37, %f38, %f36;
	add.s32 	%r40, %r40, 8;
	add.s32 	%r39, %r39, %r9;
	add.s32 	%r38, %r38, 8;
	setp.ne.s32 	%p5, %r40, 0;
	mov.u32 	%r42, %r6;
	@%p5 bra 	$L__BB1_4;
$L__BB1_5:
	setp.eq.s32 	%p6, %r3, 0;
	@%p6 bra 	$L__BB1_13;
	setp.lt.u32 	%p7, %r4, 3;
	@%p7 bra 	$L__BB1_8;
	add.s32 	%r30, %r42, %r11;
	mul.wide.u32 	%rd19, %r30, 4;
	add.s64 	%rd20, %rd2, %rd19;
	ld.global.f32 	%f40, [%rd20];
	mad.lo.s32 	%r31, %r42, %r24, %r1;
	mul.wide.s32 	%rd21, %r31, 4;
	add.s64 	%rd22, %rd1, %rd21;
	ld.global.f32 	%f41, [%rd22];
	fma.rn.f32 	%f42, %f40, %f41, %f66;
	cvt.u64.u32 	%rd23, %r11;
	cvt.u64.u32 	%rd24, %r42;
	add.s64 	%rd25, %rd24, %rd23;
	shl.b64 	%rd26, %rd25, 2;
	add.s64 	%rd27, %rd2, %rd26;
	ld.global.f32 	%f43, [%rd27+4];
	add.s64 	%rd29, %rd22, %rd41;
	ld.global.f32 	%f44, [%rd29];
	fma.rn.f32 	%f45, %f43, %f44, %f42;
	ld.global.f32 	%f46, [%rd27+8];
	add.s64 	%rd30, %rd29, %rd41;
	ld.global.f32 	%f47, [%rd30];
	fma.rn.f32 	%f48, %f46, %f47, %f45;
	ld.global.f32 	%f49, [%rd27+12];
	add.s64 	%rd31, %rd30, %rd41;
	ld.global.f32 	%f50, [%rd31];
	fma.rn.f32 	%f66, %f49, %f50, %f48;
	add.s32 	%r42, %r42, 4;
$L__BB1_8:
	setp.eq.s32 	%p8, %r5, 0;
	@%p8 bra 	$L__BB1_13;
	setp.eq.s32 	%p9, %r5, 1;
	@%p9 bra 	$L__BB1_11;
	add.s32 	%r32, %r42, %r11;
	mul.wide.u32 	%rd32, %r32, 4;
	add.s64 	%rd33, %rd2, %rd32;
	ld.global.f32 	%f52, [%rd33];
	mad.lo.s32 	%r33, %r42, %r24, %r1;
	mul.wide.s32 	%rd34, %r33, 4;
	add.s64 	%rd35, %rd1, %rd34;
	ld.global.f32 	%f53, [%rd35];
	fma.rn.f32 	%f54, %f52, %f53, %f66;
	cvt.u64.u32 	%rd36, %r11;
	cvt.u64.u32 	%rd37, %r42;
	add.s64 	%rd38, %rd37, %rd36;
	shl.b64 	%rd39, %rd38, 2;
	add.s64 	%rd40, %rd2, %rd39;
	ld.global.f32 	%f55, [%rd40+4];
	add.s64 	%rd42, %rd35, %rd41;
	ld.global.f32 	%f56, [%rd42];
	fma.rn.f32 	%f66, %f55, %f56, %f54;
	add.s32 	%r42, %r42, 2;
$L__BB1_11:
	setp.eq.s32 	%p10, %r7, 0;
	@%p10 bra 	$L__BB1_13;
	add.s32 	%r34, %r42, %r11;
	mul.wide.u32 	%rd43, %r34, 4;
	add.s64 	%rd44, %rd2, %rd43;
	ld.global.f32 	%f57, [%rd44];
	mad.lo.s32 	%r35, %r42, %r24, %r1;
	mul.wide.s32 	%rd45, %r35, 4;
	add.s64 	%rd46, %rd1, %rd45;
	ld.global.f32 	%f58, [%rd46];
	fma.rn.f32 	%f66, %f57, %f58, %f66;
$L__BB1_13:
	add.s32 	%r36, %r11, %r1;
	mul.wide.s32 	%rd47, %r36, 4;
	add.s64 	%rd48, %rd3, %rd47;
	st.global.f32 	[%rd48], %f66;
	add.s32 	%r37, %r37, 1;
	setp.ne.s32 	%p11, %r37, %r24;
	@%p11 bra 	$L__BB1_2;
$L__BB1_14:
	ret;

}


// ===== COMPILED SASS (sm_100) =====

	.target	sm_100

	.elftype	@"ET_EXEC"


//--------------------- .note.nv.tkinfo           --------------------------
	.section	.note.nv.tkinfo,"",@"SHT_NOTE"
	.sectionflags	@"SHF_NOTE_NV_TKINFO"
	.tkinfo
        /*0018*/ 	.word	0x00000002
        /*0030*/ 	.string	""
        /*0030*/ 	.string	"ptxas"
        /*0030*/ 	.string	"Cuda compilation tools, release 13.0, V13.0.88"
        /*0030*/ 	.string	"Build cuda_13.0.r13.0/compiler.36424714_0"
        /*0030*/ 	.string	"-arch sm_100 -m 64 "



//--------------------- .note.nv.cuinfo           --------------------------
	.section	.note.nv.cuinfo,"",@"SHT_NOTE"
	.sectionflags	@"SHF_NOTE_NV_CUINFO"
        /*0018*/ 	.short	0x0002
        /*001a*/ 	.short	0x0064
        /*001c*/ 	.short	0x0082
	.zero		2


//--------------------- .nv.info                  --------------------------
	.section	.nv.info,"",@"SHT_CUDA_INFO"
	.align	4


	//----- nvinfo : EIATTR_REGCOUNT
	.align		4
        /*0000*/ 	.byte	0x04, 0x2f
        /*0002*/ 	.short	(.L_1 - .L_0)
	.align		4
.L_0:
        /*0004*/ 	.word	index@(_Z19matrixRowMultKernelPfS_S_i)
        /*0008*/ 	.word	0x00000020


	//----- nvinfo : EIATTR_FRAME_SIZE
	.align		4
.L_1:
        /*000c*/ 	.byte	0x04, 0x11
        /*000e*/ 	.short	(.L_3 - .L_2)
	.align		4
.L_2:
        /*0010*/ 	.word	index@(_Z19matrixRowMultKernelPfS_S_i)
        /*0014*/ 	.word	0x00000000


	//----- nvinfo : EIATTR_REGCOUNT
	.align		4
.L_3:
        /*0018*/ 	.byte	0x04, 0x2f
        /*001a*/ 	.short	(.L_5 - .L_4)
	.align		4
.L_4:
        /*001c*/ 	.word	index@(_Z19matrixColMultKernelPfS_S_i)
        /*0020*/ 	.word	0x00000020


	//----- nvinfo : EIATTR_FRAME_SIZE
	.align		4
.L_5:
        /*0024*/ 	.byte	0x04, 0x11
        /*0026*/ 	.short	(.L_7 - .L_6)
	.align		4
.L_6:
        /*0028*/ 	.word	index@(_Z19matrixColMultKernelPfS_S_i)
        /*002c*/ 	.word	0x00000000


	//----- nvinfo : EIATTR_MIN_STACK_SIZE
	.align		4
.L_7:
        /*0030*/ 	.byte	0x04, 0x12
        /*0032*/ 	.short	(.L_9 - .L_8)
	.align		4
.L_8:
        /*0034*/ 	.word	index@(_Z19matrixColMultKernelPfS_S_i)
        /*0038*/ 	.word	0x00000000


	//----- nvinfo : EIATTR_MIN_STACK_SIZE
	.align		4
.L_9:
        /*003c*/ 	.byte	0x04, 0x12
        /*003e*/ 	.short	(.L_11 - .L_10)
	.align		4
.L_10:
        /*0040*/ 	.word	index@(_Z19matrixRowMultKernelPfS_S_i)
        /*0044*/ 	.word	0x00000000
.L_11:


//--------------------- .nv.compat                --------------------------
	.section	.nv.compat,"",@"SHT_CUDA_COMPAT_INFO"
	.align	4
        /*0000*/ 	.byte	0x02, 0x09, 0x00, 0x00, 0x02, 0x02, 0x01, 0x00, 0x02, 0x05, 0x05, 0x00, 0x03, 0x07, 0x01, 0x01
        /*0010*/ 	.byte	0x02, 0x03, 0x00, 0x00, 0x02, 0x06, 0x01, 0x00, 0x04, 0x0b, 0x08, 0x00, 0x09, 0x00, 0x00, 0x00
        /*0020*/ 	.byte	0x00, 0x00, 0x00, 0x00


//--------------------- .nv.info._Z19matrixColMultKernelPfS_S_i --------------------------
	.section	.nv.info._Z19matrixColMultKernelPfS_S_i,"",@"SHT_CUDA_INFO"
	.sectionflags	@""
	.align	4


	//----- nvinfo : EIATTR_CUDA_API_VERSION
	.align		4
        /*0000*/ 	.byte	0x04, 0x37
        /*0002*/ 	.short	(.L_13 - .L_12)
.L_12:
        /*0004*/ 	.word	0x00000082


	//----- nvinfo : EIATTR_KPARAM_INFO
	.align		4
.L_13:
        /*0008*/ 	.byte	0x04, 0x17
        /*000a*/ 	.short	(.L_15 - .L_14)
.L_14:
        /*000c*/ 	.word	0x00000000
        /*0010*/ 	.short	0x0003
        /*0012*/ 	.short	0x0018
        /*0014*/ 	.byte	0x00, 0xf0, 0x11, 0x00


	//----- nvinfo : EIATTR_KPARAM_INFO
	.align		4
.L_15:
        /*0018*/ 	.byte	0x04, 0x17
        /*001a*/ 	.short	(.L_17 - .L_16)
.L_16:
        /*001c*/ 	.word	0x00000000
        /*0020*/ 	.short	0x0002
        /*0022*/ 	.short	0x0010
        /*0024*/ 	.byte	0x00, 0xf5, 0x21, 0x00


	//----- nvinfo : EIATTR_KPARAM_INFO
	.align		4
.L_17:
        /*0028*/ 	.byte	0x04, 0x17
        /*002a*/ 	.short	(.L_19 - .L_18)
.L_18:
        /*002c*/ 	.word	0x00000000
        /*0030*/ 	.short	0x0001
        /*0032*/ 	.short	0x0008
        /*0034*/ 	.byte	0x00, 0xf5, 0x21, 0x00


	//----- nvinfo : EIATTR_KPARAM_INFO
	.align		4
.L_19:
        /*0038*/ 	.byte	0x04, 0x17
        /*003a*/ 	.short	(.L_21 - .L_20)
.L_20:
        /*003c*/ 	.word	0x00000000
        /*0040*/ 	.short	0x0000
        /*0042*/ 	.short	0x0000
        /*0044*/ 	.byte	0x00, 0xf5, 0x21, 0x00


	//----- nvinfo : EIATTR_SPARSE_MMA_MASK
	.align		4
.L_21:
        /*0048*/ 	.byte	0x03, 0x50
        /*004a*/ 	.short	0x0000


	//----- nvinfo : EIATTR_MAXREG_COUNT
	.align		4
        /*004c*/ 	.byte	0x03, 0x1b
        /*004e*/ 	.short	0x00ff


	//----- nvinfo : EIATTR_MERCURY_ISA_VERSION
	.align		4
        /*0050*/ 	.byte	0x03, 0x5f
        /*0052*/ 	.short	0x0101


	//----- nvinfo : EIATTR_VRC_CTA_INIT_COUNT
	.align		4
        /*0054*/ 	.byte	0x02, 0x4a
	.zero		1
	.zero		1


	//----- nvinfo : EIATTR_EXIT_INSTR_OFFSETS
	.align		4
        /*0058*/ 	.byte	0x04, 0x1c
        /*005a*/ 	.short	(.L_23 - .L_22)


	//   ....[0]....
.L_22:
        /*005c*/ 	.word	0x00000080


	//   ....[1]....
        /*0060*/ 	.word	0x000008a0


	//----- nvinfo : EIATTR_CBANK_PARAM_SIZE
	.align		4
.L_23:
        /*0064*/ 	.byte	0x03, 0x19
        /*0066*/ 	.short	0x001c


	//----- nvinfo : EIATTR_PARAM_CBANK
	.align		4
        /*0068*/ 	.byte	0x04, 0x0a
        /*006a*/ 	.short	(.L_25 - .L_24)
	.align		4
.L_24:
        /*006c*/ 	.word	index@(.nv.constant0._Z19matrixColMultKernelPfS_S_i)
        /*0070*/ 	.short	0x0380
        /*0072*/ 	.short	0x001c


	//----- nvinfo : EIATTR_SW_WAR
	.align		4
.L_25:
        /*0074*/ 	.byte	0x04, 0x36
        /*0076*/ 	.short	(.L_27 - .L_26)
.L_26:
        /*0078*/ 	.word	0x00000008
.L_27:


//--------------------- .nv.info._Z19matrixRowMultKernelPfS_S_i --------------------------
	.section	.nv.info._Z19matrixRowMultKernelPfS_S_i,"",@"SHT_CUDA_INFO"
	.sectionflags	@""
	.align	4


	//----- nvinfo : EIATTR_CUDA_API_VERSION
	.align		4
        /*0000*/ 	.byte	0x04, 0x37
        /*0002*/ 	.short	(.L_29 - .L_28)
.L_28:
        /*0004*/ 	.word	0x00000082


	//----- nvinfo : EIATTR_KPARAM_INFO
	.align		4
.L_29:
        /*0008*/ 	.byte	0x04, 0x17
        /*000a*/ 	.short	(.L_31 - .L_30)
.L_30:
        /*000c*/ 	.word	0x00000000
        /*0010*/ 	.short	0x0003
        /*0012*/ 	.short	0x0018
        /*0014*/ 	.byte	0x00, 0xf0, 0x11, 0x00


	//----- nvinfo : EIATTR_KPARAM_INFO
	.align		4
.L_31:
        /*0018*/ 	.byte	0x04, 0x17
        /*001a*/ 	.short	(.L_33 - .L_32)
.L_32:
        /*001c*/ 	.word	0x00000000
        /*0020*/ 	.short	0x0002
        /*0022*/ 	.short	0x0010
        /*0024*/ 	.byte	0x00, 0xf5, 0x21, 0x00


	//----- nvinfo : EIATTR_KPARAM_INFO
	.align		4
.L_33:
        /*0028*/ 	.byte	0x04, 0x17
        /*002a*/ 	.short	(.L_35 - .L_34)
.L_34:
        /*002c*/ 	.word	0x00000000
        /*0030*/ 	.short	0x0001
        /*0032*/ 	.short	0x0008
        /*0034*/ 	.byte	0x00, 0xf5, 0x21, 0x00


	//----- nvinfo : EIATTR_KPARAM_INFO
	.align		4
.L_35:
        /*0038*/ 	.byte	0x04, 0x17
        /*003a*/ 	.short	(.L_37 - .L_36)
.L_36:
        /*003c*/ 	.word	0x00000000
        /*0040*/ 	.short	0x0000
        /*0042*/ 	.short	0x0000
        /*0044*/ 	.byte	0x00, 0xf5, 0x21, 0x00


	//----- nvinfo : EIATTR_SPARSE_MMA_MASK
	.align		4
.L_37:
        /*0048*/ 	.byte	0x03, 0x50
        /*004a*/ 	.short	0x0000


	//----- nvinfo : EIATTR_MAXREG_COUNT
	.align		4
        /*004c*/ 	.byte	0x03, 0x1b
        /*004e*/ 	.short	0x00ff


	//----- nvinfo : EIATTR_MERCURY_ISA_VERSION
	.align		4
        /*0050*/ 	.byte	0x03, 0x5f
        /*0052*/ 	.short	0x0101


	//----- nvinfo : EIATTR_VRC_CTA_INIT_COUNT
	.align		4
        /*0054*/ 	.byte	0x02, 0x4a
	.zero		1
	.zero		1


	//----- nvinfo : EIATTR_EXIT_INSTR_OFFSETS
	.align		4
        /*0058*/ 	.byte	0x04, 0x1c
        /*005a*/ 	.short	(.L_39 - .L_38)


	//   ....[0]....
.L_38:
        /*005c*/ 	.word	0x00000080


	//   ....[1]....
        /*0060*/ 	.word	0x00000950


	//----- nvinfo : EIATTR_CBANK_PARAM_SIZE
	.align		4
.L_39:
        /*0064*/ 	.byte	0x03, 0x19
        /*0066*/ 	.short	0x001c


	//----- nvinfo : EIATTR_PARAM_CBANK
	.align		4
        /*0068*/ 	.byte	0x04, 0x0a
        /*006a*/ 	.short	(.L_41 - .L_40)
	.align		4
.L_40:
        /*006c*/ 	.word	index@(.nv.constant0._Z19matrixRowMultKernelPfS_S_i)
        /*0070*/ 	.short	0x0380
        /*0072*/ 	.short	0x001c


	//----- nvinfo : EIATTR_SW_WAR
	.align		4
.L_41:
        /*0074*/ 	.byte	0x04, 0x36
        /*0076*/ 	.short	(.L_43 - .L_42)
.L_42:
        /*0078*/ 	.word	0x00000008
.L_43:


//--------------------- .nv.callgraph             --------------------------
	.section	.nv.callgraph,"",@"SHT_CUDA_CALLGRAPH"
	.align	4
	.sectionentsize	8
	.align		4
        /*0000*/ 	.word	0x00000000
	.align		4
        /*0004*/ 	.word	0xffffffff
	.align		4
        /*0008*/ 	.word	0x00000000
	.align		4
        /*000c*/ 	.word	0xfffffffe
	.align		4
        /*0010*/ 	.word	0x00000000
	.align		4
        /*0014*/ 	.word	0xfffffffd
	.align		4
        /*0018*/ 	.word	0x00000000
	.align		4
        /*001c*/ 	.word	0xfffffffc


//--------------------- .text._Z19matrixColMultKernelPfS_S_i --------------------------
	.section	.text._Z19matrixColMultKernelPfS_S_i,"ax",@progbits
	.align	128
        .global         _Z19matrixColMultKernelPfS_S_i
        .type           _Z19matrixColMultKernelPfS_S_i,@function
        .size           _Z19matrixColMultKernelPfS_S_i,(.L_x_12 - _Z19matrixColMultKernelPfS_S_i)
        .other          _Z19matrixColMultKernelPfS_S_i,@"STO_CUDA_ENTRY STV_DEFAULT"
_Z19matrixColMultKernelPfS_S_i:
.text._Z19matrixColMultKernelPfS_S_i:
[----:B------:R-:W-:Y:S01]  /*0000*/  LDC R1, c[0x0][0x37c] ;  /* 0x0000df00ff017b82 */ /* 0x000fe20000000800 */
[----:B------:R-:W0:Y:S07]  /*0010*/  S2R R3, SR_TID.X ;  /* 0x0000000000037919 */ /* 0x000e2e0000002100 */
[----:B------:R-:W0:Y:S08]  /*0020*/  S2UR UR4, SR_CTAID.X ;  /* 0x00000000000479c3 */ /* 0x000e300000002500 */
[----:B------:R-:W0:Y:S08]  /*0030*/  LDC R0, c[0x0][0x360] ;  /* 0x0000d800ff007b82 */ /* 0x000e300000000800 */
[----:B------:R-:W1:Y:S01]  /*0040*/  LDC R5, c[0x0][0x398] ;  /* 0x0000e600ff057b82 */ /* 0x000e620000000800 */
[----:B0-----:R-:W-:Y:S01]  /*0050*/  IMAD R0, R0, UR4, R3 ;  /* 0x0000000400007c24 */ /* 0x001fe2000f8e0203 */
[----:B-1----:R-:W-:-:S04]  /*0060*/  ISETP.GE.AND P0, PT, R5, 0x1, PT ;  /* 0x000000010500780c */ /* 0x002fc80003f06270 */
[----:B------:R-:W-:-:S13]  /*0070*/  ISETP.GE.OR P0, PT, R0, R5, !P0 ;  /* 0x000000050000720c */ /* 0x000fda0004706670 */
[----:B------:R-:W-:Y:S05]  /*0080*/  @P0 EXIT ;  /* 0x000000000000094d */ /* 0x000fea0003800000 */
[C---:B------:R-:W-:Y:S01]  /*0090*/  LOP3.LUT R2, R5.reuse, 0x7, RZ, 0xc0, !PT ;  /* 0x0000000705027812 */ /* 0x040fe200078ec0ff */
[----:B------:R-:W0:Y:S01]  /*00a0*/  LDCU.64 UR4, c[0x0][0x358] ;  /* 0x00006b00ff0477ac */ /* 0x000e220008000a00 */
[----:B------:R-:W-:Y:S02]  /*00b0*/  IADD3 R3, PT, PT, R5, -0x1, RZ ;  /* 0xffffffff05037810 */ /* 0x000fe40007ffe0ff */
[----:B------:R-:W-:Y:S02]  /*00c0*/  IADD3 R4, PT, PT, R2, -0x1, RZ ;  /* 0xffffffff02047810 */ /* 0x000fe40007ffe0ff */
[----:B------:R-:W-:Y:S02]  /*00d0*/  ISETP.GE.U32.AND P0, PT, R3, 0x7, PT ;  /* 0x000000070300780c */ /* 0x000fe40003f06070 */
[----:B------:R-:W-:Y:S02]  /*00e0*/  ISETP.GE.U32.AND P1, PT, R4, 0x3, PT ;  /* 0x000000030400780c */ /* 0x000fe40003f26070 */
[----:B------:R-:W-:-:S02]  /*00f0*/  LOP3.LUT R3, R5, 0x7ffffff8, RZ, 0xc0, !PT ;  /* 0x7ffffff805037812 */ /* 0x000fc400078ec0ff */
[----:B------:R-:W-:Y:S01]  /*0100*/  LOP3.LUT R4, R5, 0x3, RZ, 0xc0, !PT ;  /* 0x0000000305047812 */ /* 0x000fe200078ec0ff */
[----:B------:R-:W-:Y:S01]  /*0110*/  HFMA2 R5, -RZ, RZ, 0, 0 ;  /* 0x00000000ff057431 */ /* 0x000fe200000001ff */
[----:B------:R-:W-:-:S07]  /*0120*/  IADD3 R6, PT, PT, -R3, RZ, RZ ;  /* 0x000000ff03067210 */ /* 0x000fce0007ffe1ff */
.L_x_4:
[----:B-1----:R-:W1:Y:S01]  /*0130*/  LDC R7, c[0x0][0x398] ;  /* 0x0000e600ff077b82 */ /* 0x002e620000000800 */
[----:B------:R-:W-:Y:S02]  /*0140*/  MOV R20, RZ ;  /* 0x000000ff00147202 */ /* 0x000fe40000000f00 */
[----:B------:R-:W-:Y:S01]  /*0150*/  MOV R8, RZ ;  /* 0x000000ff00087202 */ /* 0x000fe20000000f00 */
[C---:B-1----:R-:W-:Y:S01]  /*0160*/  IMAD R9, R5.reuse, R7, RZ ;  /* 0x0000000705097224 */ /* 0x042fe200078e02ff */
[----:B------:R-:W-:-:S04]  /*0170*/  IADD3 R5, PT, PT, R5, 0x1, RZ ;  /* 0x0000000105057810 */ /* 0x000fc80007ffe0ff */
[----:B------:R-:W-:Y:S01]  /*0180*/  ISETP.NE.AND P2, PT, R5, R7, PT ;  /* 0x000000070500720c */ /* 0x000fe20003f45270 */
[----:B------:R-:W-:-:S12]  /*0190*/  @!P0 BRA `(.L_x_0) ;  /* 0x0000000000b48947 */ /* 0x000fd80003800000 */
[----:B------:R-:W-:Y:S02]  /*01a0*/  MOV R20, RZ ;  /* 0x000000ff00147202 */ /* 0x000fe40000000f00 */
[----:B------:R-:W-:Y:S02]  /*01b0*/  MOV R23, R9 ;  /* 0x0000000900177202 */ /* 0x000fe40000000f00 */
[----:B------:R-:W-:Y:S02]  /*01c0*/  MOV R22, R0 ;  /* 0x0000000000167202 */ /* 0x000fe40000000f00 */
[----:B------:R-:W-:-:S07]  /*01d0*/  MOV R24, R6 ;  /* 0x0000000600187202 */ /* 0x000fce0000000f00 */
.L_x_1:
[----:B------:R-:W1:Y:S08]  /*01e0*/  LDC.64 R18, c[0x0][0x388] ;  /* 0x0000e200ff127b82 */ /* 0x000e700000000a00 */
[----:B------:R-:W2:Y:S01]  /*01f0*/  LDC.64 R10, c[0x0][0x380] ;  /* 0x0000e000ff0a7b82 */ /* 0x000ea20000000a00 */
[----:B-1----:R-:W-:-:S05]  /*0200*/  IMAD.WIDE R18, R22, 0x4, R18 ;  /* 0x0000000416127825 */ /* 0x002fca00078e0212 */
[----:B0-----:R0:W3:Y:S01]  /*0210*/  LDG.E R29, desc[UR4][R18.64] ;  /* 0x00000004121d7981 */ /* 0x0010e2000c1e1900 */
[----:B--2---:R-:W-:-:S04]  /*0220*/  IMAD.WIDE.U32 R10, R23, 0x4, R10 ;  /* 0x00000004170a7825 */ /* 0x004fc800078e000a */
[C---:B------:R-:W-:Y:S01]  /*0230*/  IMAD.WIDE.U32 R26, R7.reuse, 0x4, R18 ;  /* 0x00000004071a7825 */ /* 0x040fe200078e0012 */
[----:B------:R-:W3:Y:S04]  /*0240*/  LDG.E R25, desc[UR4][R10.64] ;  /* 0x000000040a197981 */ /* 0x000ee8000c1e1900 */
[----:B------:R-:W2:Y:S04]  /*0250*/  LDG.E R21, desc[UR4][R10.64+0x4] ;  /* 0x000004040a157981 */ /* 0x000ea8000c1e1900 */
[----:B------:R-:W2:Y:S01]  /*0260*/  LDG.E R28, desc[UR4][R26.64] ;  /* 0x000000041a1c7981 */ /* 0x000ea2000c1e1900 */
[----:B------:R-:W-:-:S03]  /*0270*/  IMAD.WIDE.U32 R16, R7, 0x4, R26 ;  /* 0x0000000407107825 */ /* 0x000fc600078e001a */
[----:B------:R-:W4:Y:S01]  /*0280*/  LDG.E R8, desc[UR4][R10.64+0x8] ;  /* 0x000008040a087981 */ /* 0x000f22000c1e1900 */
[----:B------:R-:W-:-:S03]  /*0290*/  IMAD.WIDE.U32 R14, R7, 0x4, R16 ;  /* 0x00000004070e7825 */ /* 0x000fc600078e0010 */
[----:B------:R-:W4:Y:S01]  /*02a0*/  LDG.E R17, desc[UR4][R16.64] ;  /* 0x0000000410117981 */ /* 0x000f22000c1e1900 */
[----:B------:R-:W-:-:S04]  /*02b0*/  IMAD.WIDE.U32 R12, R7, 0x4, R14 ;  /* 0x00000004070c7825 */ /* 0x000fc800078e000e */
[----:B0-----:R-:W-:Y:S01]  /*02c0*/  IMAD.WIDE.U32 R18, R7, 0x4, R12 ;  /* 0x0000000407127825 */ /* 0x001fe200078e000c */
[----:B------:R0:W5:Y:S04]  /*02d0*/  LDG.E R16, desc[UR4][R14.64] ;  /* 0x000000040e107981 */ /* 0x000168000c1e1900 */
[----:B------:R-:W5:Y:S04]  /*02e0*/  LDG.E R12, desc[UR4][R12.64] ;  /* 0x000000040c0c7981 */ /* 0x000f68000c1e1900 */
[----:B------:R-:W5:Y:S01]  /*02f0*/  LDG.E R13, desc[UR4][R10.64+0x18] ;  /* 0x000018040a0d7981 */ /* 0x000f62000c1e1900 */
[----:B---3--:R-:W-:-:S03]  /*0300*/  FFMA R20, R25, R29, R20 ;  /* 0x0000001d19147223 */ /* 0x008fc60000000014 */
[----:B------:R-:W5:Y:S04]  /*0310*/  LDG.E R25, desc[UR4][R10.64+0xc] ;  /* 0x00000c040a197981 */ /* 0x000f68000c1e1900 */
[----:B------:R-:W3:Y:S01]  /*0320*/  LDG.E R29, desc[UR4][R10.64+0x10] ;  /* 0x000010040a1d7981 */ /* 0x000ee2000c1e1900 */
[----:B--2---:R-:W-:Y:S01]  /*0330*/  FFMA R27, R21, R28, R20 ;  /* 0x0000001c151b7223 */ /* 0x004fe20000000014 */
[C---:B------:R-:W-:Y:S02]  /*0340*/  IMAD.WIDE.U32 R20, R7.reuse, 0x4, R18 ;  /* 0x0000000407147825 */ /* 0x040fe400078e0012 */
[----:B------:R-:W2:Y:S04]  /*0350*/  LDG.E R28, desc[UR4][R10.64+0x14] ;  /* 0x000014040a1c7981 */ /* 0x000ea8000c1e1900 */
[----:B------:R-:W2:Y:S01]  /*0360*/  LDG.E R19, desc[UR4][R18.64] ;  /* 0x0000000412137981 */ /* 0x000ea2000c1e1900 */
[----:B0-----:R-:W-:-:S03]  /*0370*/  IMAD.WIDE.U32 R14, R7, 0x4, R20 ;  /* 0x00000004070e7825 */ /* 0x001fc600078e0014 */
[----:B------:R-:W2:Y:S04]  /*0380*/  LDG.E R26, desc[UR4][R20.64] ;  /* 0x00000004141a7981 */ /* 0x000ea8000c1e1900 */
[----:B------:R-:W2:Y:S04]  /*0390*/  LDG.E R14, desc[UR4][R14.64] ;  /* 0x000000040e0e7981 */ /* 0x000ea8000c1e1900 */
[----:B------:R-:W2:Y:S01]  /*03a0*/  LDG.E R20, desc[UR4][R10.64+0x1c] ;  /* 0x00001c040a147981 */ /* 0x000ea2000c1e1900 */
[----:B----4-:R-:W-:Y:S01]  /*03b0*/  FFMA R8, R8, R17, R27 ;  /* 0x0000001108087223 */ /* 0x010fe2000000001b */
[----:B------:R-:W-:-:S04]  /*03c0*/  IADD3 R24, PT, PT, R24, 0x8, RZ ;  /* 0x0000000818187810 */ /* 0x000fc80007ffe0ff */
[----:B------:R-:W-:Y:S02]  /*03d0*/  ISETP.NE.AND P3, PT, R24, RZ, PT ;  /* 0x000000ff1800720c */ /* 0x000fe40003f65270 */
[----:B------:R-:W-:Y:S02]  /*03e0*/  IADD3 R23, PT, PT, R23, 0x8, RZ ;  /* 0x0000000817177810 */ /* 0x000fe40007ffe0ff */
[----:B------:R-:W-:Y:S01]  /*03f0*/  LEA R22, R7, R22, 0x3 ;  /* 0x0000001607167211 */ /* 0x000fe200078e18ff */
[----:B-----5:R-:W-:-:S04]  /*0400*/  FFMA R8, R25, R16, R8 ;  /* 0x0000001019087223 */ /* 0x020fc80000000008 */
[----:B---3--:R-:W-:-:S04]  /*0410*/  FFMA R29, R29, R12, R8 ;  /* 0x0000000c1d1d7223 */ /* 0x008fc80000000008 */
[----:B--2---:R-:W-:-:S04]  /*0420*/  FFMA R28, R28, R19, R29 ;  /* 0x000000131c1c7223 */ /* 0x004fc8000000001d */
[----:B------:R-:W-:-:S04]  /*0430*/  FFMA R13, R13, R26, R28 ;  /* 0x0000001a0d0d7223 */ /* 0x000fc8000000001c */
[----:B------:R-:W-:Y:S01]  /*0440*/  FFMA R20, R20, R14, R13 ;  /* 0x0000000e14147223 */ /* 0x000fe2000000000d */
[----:B------:R-:W-:Y:S06]  /*0450*/  @P3 BRA `(.L_x_1) ;  /* 0xfffffffc00603947 */ /* 0x000fec000383ffff */
[----:B------:R-:W-:-:S07]  /*0460*/  MOV R8, R3 ;  /* 0x0000000300087202 */ /* 0x000fce0000000f00 */
.L_x_0:
[----:B------:R-:W-:-:S13]  /*0470*/  ISETP.NE.AND P3, PT, R2, RZ, PT ;  /* 0x000000ff0200720c */ /* 0x000fda0003f65270 */
[----:B------:R-:W-:Y:S05]  /*0480*/  @!P3 BRA `(.L_x_2) ;  /* 0x0000000000f0b947 */ /* 0x000fea0003800000 */
[----:B------:R-:W-:Y:S01]  /*0490*/  ISETP.NE.AND P3, PT, R4, RZ, PT ;  /* 0x000000ff0400720c */ /* 0x000fe20003f65270 */
[----:B------:R-:W-:-:S12]  /*04a0*/  @!P1 BRA `(.L_x_3) ;  /* 0x00000000006c9947 */ /* 0x000fd80003800000 */
[----:B------:R-:W1:Y:S01]  /*04b0*/  LDC.64 R12, c[0x0][0x388] ;  /* 0x0000e200ff0c7b82 */ /* 0x000e620000000a00 */
[----:B------:R-:W-:Y:S01]  /*04c0*/  IMAD R19, R8, R7, R0 ;  /* 0x0000000708137224 */ /* 0x000fe200078e0200 */
[CC--:B------:R-:W-:Y:S02]  /*04d0*/  IADD3 R15, PT, PT, R9.reuse, R8.reuse, RZ ;  /* 0x00000008090f7210 */ /* 0x0c0fe40007ffe0ff */
[----:B------:R-:W-:-:S04]  /*04e0*/  IADD3 R18, P4, PT, R9, R8, RZ ;  /* 0x0000000809127210 */ /* 0x000fc80007f9e0ff */
[----:B------:R-:W2:Y:S08]  /*04f0*/  LDC.64 R16, c[0x0][0x380] ;  /* 0x0000e000ff107b82 */ /* 0x000eb00000000a00 */
[----:B------:R-:W3:Y:S01]  /*0500*/  LDC.64 R10, c[0x0][0x380] ;  /* 0x0000e000ff0a7b82 */ /* 0x000ee20000000a00 */
[----:B-1----:R-:W-:Y:S01]  /*0510*/  IMAD.WIDE R12, R19, 0x4, R12 ;  /* 0x00000004130c7825 */ /* 0x002fe200078e020c */
[----:B------:R-:W-:-:S03]  /*0520*/  IADD3.X R19, PT, PT, RZ, RZ, RZ, P4, !PT ;  /* 0x000000ffff137210 */ /* 0x000fc600027fe4ff */
[----:B--2---:R-:W-:-:S04]  /*0530*/  IMAD.WIDE.U32 R16, R15, 0x4, R16 ;  /* 0x000000040f107825 */ /* 0x004fc800078e0010 */
[----:B------:R-:W-:Y:S02]  /*0540*/  IMAD.WIDE.U32 R14, R7, 0x4, R12 ;  /* 0x00000004070e7825 */ /* 0x000fe400078e000c */
[----:B0-----:R-:W2:Y:S01]  /*0550*/  LDG.E R17, desc[UR4][R16.64] ;  /* 0x0000000410117981 */ /* 0x001ea2000c1e1900 */
[----:B---3--:R-:W-:-:S03]  /*0560*/  LEA R10, P4, R18, R10, 0x2 ;  /* 0x0000000a120a7211 */ /* 0x008fc600078810ff */
[----:B------:R-:W2:Y:S01]  /*0570*/  LDG.E R12, desc[UR4][R12.64] ;  /* 0x000000040c0c7981 */ /* 0x000ea2000c1e1900 */
[----:B------:R-:W-:Y:S01]  /*0580*/  LEA.HI.X R11, R18, R11, R19, 0x2, P4 ;  /* 0x0000000b120b7211 */ /* 0x000fe200020f1413 */
[C---:B------:R-:W-:Y:S02]  /*0590*/  IMAD.WIDE.U32 R18, R7.reuse, 0x4, R14 ;  /* 0x0000000407127825 */ /* 0x040fe400078e000e */
[----:B------:R-:W3:Y:S04]  /*05a0*/  LDG.E R14, desc[UR4][R14.64] ;  /* 0x000000040e0e7981 */ /* 0x000ee8000c1e1900 */
[----:B------:R-:W3:Y:S01]  /*05b0*/  LDG.E R24, desc[UR4][R10.64+0x4] ;  /* 0x000004040a187981 */ /* 0x000ee2000c1e1900 */
[----:B------:R-:W-:-:S03]  /*05c0*/  IMAD.WIDE.U32 R22, R7, 0x4, R18 ;  /* 0x0000000407167825 */ /* 0x000fc600078e0012 */
[----:B------:R-:W4:Y:S04]  /*05d0*/  LDG.E R18, desc[UR4][R18.64] ;  /* 0x0000000412127981 */ /* 0x000f28000c1e1900 */
[----:B------:R-:W4:Y:S04]  /*05e0*/  LDG.E R26, desc[UR4][R10.64+0x8] ;  /* 0x000008040a1a7981 */ /* 0x000f28000c1e1900 */
[----:B------:R-:W5:Y:S04]  /*05f0*/  LDG.E R22, desc[UR4][R22.64] ;  /* 0x0000000416167981 */ /* 0x000f68000c1e1900 */
[----:B------:R-:W5:Y:S01]  /*0600*/  LDG.E R28, desc[UR4][R10.64+0xc] ;  /* 0x00000c040a1c7981 */ /* 0x000f62000c1e1900 */
[----:B------:R-:W-:Y:S01]  /*0610*/  IADD3 R8, PT, PT, R8, 0x4, RZ ;  /* 0x0000000408087810 */ /* 0x000fe20007ffe0ff */
[----:B--2---:R-:W-:-:S04]  /*0620*/  FFMA R17, R17, R12, R20 ;  /* 0x0000000c11117223 */ /* 0x004fc80000000014 */
[----:B---3--:R-:W-:-:S04]  /*0630*/  FFMA R17, R24, R14, R17 ;  /* 0x0000000e18117223 */ /* 0x008fc80000000011 */
[----:B----4-:R-:W-:-:S04]  /*0640*/  FFMA R17, R26, R18, R17 ;  /* 0x000000121a117223 */ /* 0x010fc80000000011 */
[----:B-----5:R-:W-:-:S07]  /*0650*/  FFMA R20, R28, R22, R17 ;  /* 0x000000161c147223 */ /* 0x020fce0000000011 */
.L_x_3:
[----:B------:R-:W-:Y:S05]  /*0660*/  @!P3 BRA `(.L_x_2) ;  /* 0x000000000078b947 */ /* 0x000fea0003800000 */
[----:B------:R-:W-:Y:S01]  /*0670*/  ISETP.NE.AND P4, PT, R4, 0x1, PT ;  /* 0x000000010400780c */ /* 0x000fe20003f85270 */
[----:B------:R-:W1:Y:S01]  /*0680*/  LDC.64 R16, c[0x0][0x380] ;  /* 0x0000e000ff107b82 */ /* 0x000e620000000a00 */
[----:B------:R-:W-:-:S07]  /*0690*/  LOP3.LUT P3, RZ, R7, 0x1, RZ, 0xc0, !PT ;  /* 0x0000000107ff7812 */ /* 0x000fce000786c0ff */
[----:B------:R-:W2:Y:S04]  /*06a0*/  LDC.64 R18, c[0x0][0x388] ;  /* 0x0000e200ff127b82 */ /* 0x000ea80000000a00 */
[CC--:B------:R-:W-:Y:S02]  /*06b0*/  @P4 IADD3 R23, PT, PT, R9.reuse, R8.reuse, RZ ;  /* 0x0000000809174210 */ /* 0x0c0fe40007ffe0ff */
[----:B------:R-:W-:Y:S02]  /*06c0*/  @P4 IADD3 R21, P5, PT, R9, R8, RZ ;  /* 0x0000000809154210 */ /* 0x000fe40007fbe0ff */
[----:B------:R-:W3:Y:S02]  /*06d0*/  @P4 LDC.64 R10, c[0x0][0x380] ;  /* 0x0000e000ff0a4b82 */ /* 0x000ee40000000a00 */
[----:B------:R-:W-:-:S06]  /*06e0*/  @P4 IADD3.X R22, PT, PT, RZ, RZ, RZ, P5, !PT ;  /* 0x000000ffff164210 */ /* 0x000fcc0002ffe4ff */
[----:B------:R-:W4:Y:S01]  /*06f0*/  LDC.64 R12, c[0x0][0x380] ;  /* 0x0000e000ff0c7b82 */ /* 0x000f220000000a00 */
[----:B-1----:R-:W-:-:S04]  /*0700*/  @P4 IMAD.WIDE.U32 R16, R23, 0x4, R16 ;  /* 0x0000000417104825 */ /* 0x002fc800078e0010 */
[C---:B------:R-:W-:Y:S01]  /*0710*/  @P4 IMAD R23, R8.reuse, R7, R0 ;  /* 0x0000000708174224 */ /* 0x040fe200078e0200 */
[----:B------:R-:W-:Y:S01]  /*0720*/  @P4 IADD3 R8, PT, PT, R8, 0x2, RZ ;  /* 0x0000000208084810 */ /* 0x000fe20007ffe0ff */
[----:B0-----:R-:W5:Y:S01]  /*0730*/  @P4 LDG.E R17, desc[UR4][R16.64] ;  /* 0x0000000410114981 */ /* 0x001f62000c1e1900 */
[----:B------:R-:W0:Y:S01]  /*0740*/  LDC.64 R14, c[0x0][0x388] ;  /* 0x0000e200ff0e7b82 */ /* 0x000e220000000a00 */
[----:B--2---:R-:W-:Y:S01]  /*0750*/  @P4 IMAD.WIDE R18, R23, 0x4, R18 ;  /* 0x0000000417124825 */ /* 0x004fe200078e0212 */
[----:B---3--:R-:W-:-:S03]  /*0760*/  @P4 LEA R10, P5, R21, R10, 0x2 ;  /* 0x0000000a150a4211 */ /* 0x008fc600078a10ff */
[----:B------:R-:W-:Y:S01]  /*0770*/  @P3 IMAD R25, R8, R7, R0 ;  /* 0x0000000708193224 */ /* 0x000fe200078e0200 */
[----:B------:R-:W-:Y:S01]  /*0780*/  @P4 LEA.HI.X R11, R21, R11, R22, 0x2, P5 ;  /* 0x0000000b150b4211 */ /* 0x000fe200028f1416 */
[----:B------:R-:W-:Y:S01]  /*0790*/  @P4 IMAD.WIDE.U32 R22, R7, 0x4, R18 ;  /* 0x0000000407164825 */ /* 0x000fe200078e0012 */
[----:B------:R-:W-:Y:S02]  /*07a0*/  @P3 IADD3 R21, PT, PT, R9, R8, RZ ;  /* 0x0000000809153210 */ /* 0x000fe40007ffe0ff */
[----:B------:R-:W5:Y:S03]  /*07b0*/  @P4 LDG.E R8, desc[UR4][R18.64] ;  /* 0x0000000412084981 */ /* 0x000f66000c1e1900 */
[----:B----4-:R-:W-:Y:S01]  /*07c0*/  @P3 IMAD.WIDE.U32 R12, R21, 0x4, R12 ;  /* 0x00000004150c3825 */ /* 0x010fe200078e000c */
[----:B------:R-:W2:Y:S03]  /*07d0*/  @P4 LDG.E R11, desc[UR4][R10.64+0x4] ;  /* 0x000004040a0b4981 */ /* 0x000ea6000c1e1900 */
[----:B0-----:R-:W-:Y:S01]  /*07e0*/  @P3 IMAD.WIDE R14, R25, 0x4, R14 ;  /* 0x00000004190e3825 */ /* 0x001fe200078e020e */
[----:B------:R-:W2:Y:S04]  /*07f0*/  @P4 LDG.E R22, desc[UR4][R22.64] ;  /* 0x0000000416164981 */ /* 0x000ea8000c1e1900 */
[----:B------:R-:W3:Y:S04]  /*0800*/  @P3 LDG.E R13, desc[UR4][R12.64] ;  /* 0x000000040c0d3981 */ /* 0x000ee8000c1e1900 */
[----:B------:R-:W3:Y:S01]  /*0810*/  @P3 LDG.E R14, desc[UR4][R14.64] ;  /* 0x000000040e0e3981 */ /* 0x000ee2000c1e1900 */
[----:B-----5:R-:W-:-:S04]  /*0820*/  @P4 FFMA R8, R17, R8, R20 ;  /* 0x0000000811084223 */ /* 0x020fc80000000014 */
[----:B--2---:R-:W-:-:S04]  /*0830*/  @P4 FFMA R20, R11, R22, R8 ;  /* 0x000000160b144223 */ /* 0x004fc80000000008 */
[----:B---3--:R-:W-:-:S07]  /*0840*/  @P3 FFMA R20, R13, R14, R20 ;  /* 0x0000000e0d143223 */ /* 0x008fce0000000014 */
.L_x_2:
[----:B------:R-:W1:Y:S01]  /*0850*/  LDC.64 R10, c[0x0][0x390] ;  /* 0x0000e400ff0a7b82 */ /* 0x000e620000000a00 */
[----:B------:R-:W-:-:S05]  /*0860*/  IADD3 R9, PT, PT, R0, R9, RZ ;  /* 0x0000000900097210 */ /* 0x000fca0007ffe0ff */
[----:B-1----:R-:W-:-:S05]  /*0870*/  IMAD.WIDE R8, R9, 0x4, R10 ;  /* 0x0000000409087825 */ /* 0x002fca00078e020a */
[----:B0-----:R1:W-:Y:S01]  /*0880*/  STG.E desc[UR4][R8.64], R20 ;  /* 0x0000001408007986 */ /* 0x0013e2000c101904 */
[----:B------:R-:W-:Y:S05]  /*0890*/  @P2 BRA `(.L_x_4) ;  /* 0xfffffff800242947 */ /* 0x000fea000383ffff */
[----:B------:R-:W-:Y:S05]  /*08a0*/  EXIT ;  /* 0x000000000000794d */ /* 0x000fea0003800000 */
.L_x_5:
[----:B------:R-:W-:-:S00]  /*08b0*/  BRA `(.L_x_5) ;  /* 0xfffffffc00fc7947 */ /* 0x000fc0000383ffff */
[----:B------:R-:W-:-:S00]  /*08c0*/  NOP ;  /* 0x0000000000007918 */ /* 0x000fc00000000000 */
        /* <DEDUP_REMOVED lines=11> */
.L_x_12:


//--------------------- .text._Z19matrixRowMultKernelPfS_S_i --------------------------
	.section	.text._Z19matrixRowMultKernelPfS_S_i,"ax",@progbits
	.align	128
        .global         _Z19matrixRowMultKernelPfS_S_i
        .type           _Z19matrixRowMultKernelPfS_S_i,@function
        .size           _Z19matrixRowMultKernelPfS_S_i,(.L_x_13 - _Z19matrixRowMultKernelPfS_S_i)
        .other          _Z19matrixRowMultKernelPfS_S_i,@"STO_CUDA_ENTRY STV_DEFAULT"
_Z19matrixRowMultKernelPfS_S_i:
.text._Z19matrixRowMultKernelPfS_S_i:
        /* <DEDUP_REMOVED lines=9> */
[C---:B------:R-:W-:Y:S01]  /*0090*/  IADD3 R0, PT, PT, R5.reuse, -0x1, RZ ;  /* 0xffffffff05007810 */ /* 0x040fe20007ffe0ff */
[----:B------:R-:W-:Y:S01]  /*00a0*/  IMAD R2, R2, R5, RZ ;  /* 0x0000000502027224 */ /* 0x000fe200078e02ff */
[C---:B------:R-:W-:Y:S01]  /*00b0*/  LOP3.LUT R3, R5.reuse, 0x7, RZ, 0xc0, !PT ;  /* 0x0000000705037812 */ /* 0x040fe200078ec0ff */
[----:B------:R-:W0:Y:S01]  /*00c0*/  LDCU.64 UR4, c[0x0][0x358] ;  /* 0x00006b00ff0477ac */ /* 0x000e220008000a00 */
[----:B------:R-:W-:Y:S02]  /*00d0*/  ISETP.GE.U32.AND P0, PT, R0, 0x7, PT ;  /* 0x000000070000780c */ /* 0x000fe40003f06070 */
[----:B------:R-:W-:Y:S01]  /*00e0*/  LOP3.LUT R0, R5, 0x7ffffff8, RZ, 0xc0, !PT ;  /* 0x7ffffff805007812 */ /* 0x000fe200078ec0ff */
[----:B------:R-:W-:-:S03]  /*00f0*/  HFMA2 R5, -RZ, RZ, 0, 0 ;  /* 0x00000000ff057431 */ /* 0x000fc600000001ff */
[----:B------:R-:W-:-:S07]  /*0100*/  IADD3 R4, PT, PT, -R0, RZ, RZ ;  /* 0x000000ff00047210 */ /* 0x000fce0007ffe1ff */
.L_x_10:
[----:B-1----:R-:W-:Y:S02]  /*0110*/  MOV R16, RZ ;  /* 0x000000ff00107202 */ /* 0x002fe40000000f00 */
[----:B------:R-:W-:Y:S01]  /*0120*/  MOV R6, RZ ;  /* 0x000000ff00067202 */ /* 0x000fe20000000f00 */
[----:B------:R-:W-:Y:S06]  /*0130*/  @!P0 BRA `(.L_x_6) ;  /* 0x0000000000f08947 */ /* 0x000fec0003800000 */
[----:B------:R-:W1:Y:S01]  /*0140*/  LDC R8, c[0x0][0x398] ;  /* 0x0000e600ff087b82 */ /* 0x000e620000000800 */
[----:B------:R-:W-:Y:S02]  /*0150*/  MOV R16, RZ ;  /* 0x000000ff00107202 */ /* 0x000fe40000000f00 */
[----:B------:R-:W-:Y:S02]  /*0160*/  MOV R9, R2 ;  /* 0x0000000200097202 */ /* 0x000fe40000000f00 */
[-C--:B------:R-:W-:Y:S02]  /*0170*/  MOV R7, R5.reuse ;  /* 0x0000000500077202 */ /* 0x080fe40000000f00 */
[----:B------:R-:W-:Y:S02]  /*0180*/  MOV R10, R4 ;  /* 0x00000004000a7202 */ /* 0x000fe40000000f00 */
[----:B-1----:R-:W-:Y:S01]  /*0190*/  IADD3 R11, PT, PT, R5, R8, RZ ;  /* 0x00000008050b7210 */ /* 0x002fe20007ffe0ff */
[C-C-:B------:R-:W-:Y:S01]  /*01a0*/  IMAD R25, R8.reuse, 0x3, R5.reuse ;  /* 0x0000000308197824 */ /* 0x140fe200078e0205 */
[CC--:B------:R-:W-:Y:S01]  /*01b0*/  LEA R6, R8.reuse, R5.reuse, 0x1 ;  /* 0x0000000508067211 */ /* 0x0c0fe200078e08ff */
[C-C-:B------:R-:W-:Y:S01]  /*01c0*/  IMAD R29, R8.reuse, 0x5, R5.reuse ;  /* 0x00000005081d7824 */ /* 0x140fe200078e0205 */
[C---:B------:R-:W-:Y:S01]  /*01d0*/  LEA R27, R8.reuse, R5, 0x2 ;  /* 0x00000005081b7211 */ /* 0x040fe200078e10ff */
[----:B------:R-:W-:-:S02]  /*01e0*/  IMAD R24, R8, 0x6, R5 ;  /* 0x0000000608187824 */ /* 0x000fc400078e0205 */
[----:B------:R-:W-:-:S07]  /*01f0*/  IMAD R26, R8, 0x7, R5 ;  /* 0x00000007081a7824 */ /* 0x000fce00078e0205 */
.L_x_7:
[----:B------:R-:W1:Y:S08]  /*0200*/  LDC.64 R14, c[0x0][0x388] ;  /* 0x0000e200ff0e7b82 */ /* 0x000e700000000a00 */
[----:B------:R-:W2:Y:S01]  /*0210*/  LDC.64 R12, c[0x0][0x380] ;  /* 0x0000e000ff0c7b82 */ /* 0x000ea20000000a00 */
[----:B-1----:R-:W-:-:S06]  /*0220*/  IMAD.WIDE.U32 R18, R7, 0x4, R14 ;  /* 0x0000000407127825 */ /* 0x002fcc00078e000e */
[----:B0-----:R-:W3:Y:S01]  /*0230*/  LDG.E R18, desc[UR4][R18.64] ;  /* 0x0000000412127981 */ /* 0x001ee2000c1e1900 */
[----:B--2---:R-:W-:-:S05]  /*0240*/  IMAD.WIDE R12, R9, 0x4, R12 ;  /* 0x00000004090c7825 */ /* 0x004fca00078e020c */
[----:B------:R-:W3:Y:S01]  /*0250*/  LDG.E R17, desc[UR4][R12.64] ;  /* 0x000000040c117981 */ /* 0x000ee2000c1e1900 */
[----:B------:R-:W-:-:S03]  /*0260*/  IMAD.WIDE.U32 R22, R11, 0x4, R14 ;  /* 0x000000040b167825 */ /* 0x000fc600078e000e */
[----:B------:R-:W2:Y:S01]  /*0270*/  LDG.E R19, desc[UR4][R12.64+0x8] ;  /* 0x000008040c137981 */ /* 0x000ea2000c1e1900 */
[----:B------:R-:W-:-:S03]  /*0280*/  IMAD.WIDE.U32 R20, R6, 0x4, R14 ;  /* 0x0000000406147825 */ /* 0x000fc600078e000e */
[----:B------:R-:W4:Y:S04]  /*0290*/  LDG.E R22, desc[UR4][R22.64] ;  /* 0x0000000416167981 */ /* 0x000f28000c1e1900 */
[----:B------:R-:W2:Y:S04]  /*02a0*/  LDG.E R20, desc[UR4][R20.64] ;  /* 0x0000000414147981 */ /* 0x000ea8000c1e1900 */
[----:B------:R-:W5:Y:S01]  /*02b0*/  LDG.E R23, desc[UR4][R12.64+0x10] ;  /* 0x000010040c177981 */ /* 0x000f62000c1e1900 */
[----:B---3--:R-:W-:-:S03]  /*02c0*/  FFMA R17, R17, R18, R16 ;  /* 0x0000001211117223 */ /* 0x008fc60000000010 */
[----:B------:R-:W4:Y:S02]  /*02d0*/  LDG.E R16, desc[UR4][R12.64+0x4] ;  /* 0x000004040c107981 */ /* 0x000f24000c1e1900 */
[----:B----4-:R-:W-:Y:S01]  /*02e0*/  FFMA R28, R16, R22, R17 ;  /* 0x00000016101c7223 */ /* 0x010fe20000000011 */
[----:B------:R-:W-:-:S04]  /*02f0*/  IMAD.WIDE.U32 R16, R25, 0x4, R14 ;  /* 0x0000000419107825 */ /* 0x000fc800078e000e */
[----:B--2---:R-:W-:Y:S01]  /*0300*/  FFMA R28, R19, R20, R28 ;  /* 0x00000014131c7223 */ /* 0x004fe2000000001c */
[--C-:B------:R-:W-:Y:S01]  /*0310*/  IMAD.WIDE.U32 R18, R27, 0x4, R14.reuse ;  /* 0x000000041b127825 */ /* 0x100fe200078e000e */
[----:B------:R-:W2:Y:S05]  /*0320*/  LDG.E R16, desc[UR4][R16.64] ;  /* 0x0000000410107981 */ /* 0x000eaa000c1e1900 */
[----:B------:R-:W5:Y:S04]  /*0330*/  LDG.E R18, desc[UR4][R18.64] ;  /* 0x0000000412127981 */ /* 0x000f68000c1e1900 */
[----:B------:R-:W2:Y:S01]  /*0340*/  LDG.E R17, desc[UR4][R12.64+0xc] ;  /* 0x00000c040c117981 */ /* 0x000ea2000c1e1900 */
[----:B------:R-:W-:-:S03]  /*0350*/  IMAD.WIDE.U32 R20, R29, 0x4, R14 ;  /* 0x000000041d147825 */ /* 0x000fc600078e000e */
[----:B------:R-:W3:Y:S04]  /*0360*/  LDG.E R19, desc[UR4][R12.64+0x1c] ;  /* 0x00001c040c137981 */ /* 0x000ee8000c1e1900 */
[----:B------:R-:W4:Y:S01]  /*0370*/  LDG.E R20, desc[UR4][R20.64] ;  /* 0x0000000414147981 */ /* 0x000f22000c1e1900 */
[----:B--2---:R-:W-:-:S03]  /*0380*/  FFMA R28, R17, R16, R28 ;  /* 0x00000010111c7223 */ /* 0x004fc6000000001c */
[----:B------:R-:W4:Y:S01]  /*0390*/  LDG.E R17, desc[UR4][R12.64+0x14] ;  /* 0x000014040c117981 */ /* 0x000f22000c1e1900 */
[----:B-----5:R-:W-:Y:S01]  /*03a0*/  FFMA R28, R23, R18, R28 ;  /* 0x00000012171c7223 */ /* 0x020fe2000000001c */
[--C-:B------:R-:W-:Y:S02]  /*03b0*/  IMAD.WIDE.U32 R22, R24, 0x4, R14.reuse ;  /* 0x0000000418167825 */ /* 0x100fe400078e000e */
[----:B------:R-:W2:Y:S02]  /*03c0*/  LDG.E R16, desc[UR4][R12.64+0x18] ;  /* 0x000018040c107981 */ /* 0x000ea4000c1e1900 */
[----:B------:R-:W-:Y:S02]  /*03d0*/  IMAD.WIDE.U32 R14, R26, 0x4, R14 ;  /* 0x000000041a0e7825 */ /* 0x000fe400078e000e */
[----:B------:R-:W2:Y:S04]  /*03e0*/  LDG.E R22, desc[UR4][R22.64] ;  /* 0x0000000416167981 */ /* 0x000ea8000c1e1900 */
[----:B------:R-:W3:Y:S01]  /*03f0*/  LDG.E R14, desc[UR4][R14.64] ;  /* 0x000000040e0e7981 */ /* 0x000ee2000c1e1900 */
[----:B------:R-:W-:-:S04]  /*0400*/  IADD3 R10, PT, PT, R10, 0x8, RZ ;  /* 0x000000080a0a7810 */ /* 0x000fc80007ffe0ff */
[----:B------:R-:W-:Y:S01]  /*0410*/  ISETP.NE.AND P1, PT, R10, RZ, PT ;  /* 0x000000ff0a00720c */ /* 0x000fe20003f25270 */
[C---:B------:R-:W-:Y:S01]  /*0420*/  IMAD R27, R8.reuse, 0x8, R27 ;  /* 0x00000008081b7824 */ /* 0x040fe200078e021b */
[C---:B------:R-:W-:Y:S02]  /*0430*/  LEA R11, R8.reuse, R11, 0x3 ;  /* 0x0000000b080b7211 */ /* 0x040fe400078e18ff */
[C---:B------:R-:W-:Y:S02]  /*0440*/  LEA R6, R8.reuse, R6, 0x3 ;  /* 0x0000000608067211 */ /* 0x040fe400078e18ff */
[C---:B------:R-:W-:Y:S02]  /*0450*/  LEA R25, R8.reuse, R25, 0x3 ;  /* 0x0000001908197211 */ /* 0x040fe400078e18ff */
[C---:B------:R-:W-:Y:S02]  /*0460*/  LEA R29, R8.reuse, R29, 0x3 ;  /* 0x0000001d081d7211 */ /* 0x040fe400078e18ff */
[----:B------:R-:W-:-:S02]  /*0470*/  LEA R24, R8, R24, 0x3 ;  /* 0x0000001808187211 */ /* 0x000fc400078e18ff */
[C---:B------:R-:W-:Y:S02]  /*0480*/  LEA R26, R8.reuse, R26, 0x3 ;  /* 0x0000001a081a7211 */ /* 0x040fe400078e18ff */
[----:B------:R-:W-:Y:S02]  /*0490*/  LEA R7, R8, R7, 0x3 ;  /* 0x0000000708077211 */ /* 0x000fe400078e18ff */
[----:B------:R-:W-:Y:S01]  /*04a0*/  IADD3 R9, PT, PT, R9, 0x8, RZ ;  /* 0x0000000809097810 */ /* 0x000fe20007ffe0ff */
[----:B----4-:R-:W-:-:S04]  /*04b0*/  FFMA R17, R17, R20, R28 ;  /* 0x0000001411117223 */ /* 0x010fc8000000001c */
[----:B--2---:R-:W-:-:S04]  /*04c0*/  FFMA R16, R16, R22, R17 ;  /* 0x0000001610107223 */ /* 0x004fc80000000011 */
[----:B---3--:R-:W-:Y:S01]  /*04d0*/  FFMA R16, R19, R14, R16 ;  /* 0x0000000e13107223 */ /* 0x008fe20000000010 */
[----:B------:R-:W-:Y:S06]  /*04e0*/  @P1 BRA `(.L_x_7) ;  /* 0xfffffffc00441947 */ /* 0x000fec000383ffff */
[----:B------:R-:W-:-:S07]  /*04f0*/  MOV R6, R0 ;  /* 0x0000000000067202 */ /* 0x000fce0000000f00 */
.L_x_6:
[----:B------:R-:W-:-:S13]  /*0500*/  ISETP.NE.AND P1, PT, R3, RZ, PT ;  /* 0x000000ff0300720c */ /* 0x000fda0003f25270 */
[----:B------:R-:W-:Y:S05]  /*0510*/  @!P1 BRA `(.L_x_8) ;  /* 0x0000000000ec9947 */ /* 0x000fea0003800000 */
[----:B------:R-:W1:Y:S01]  /*0520*/  LDC R7, c[0x0][0x398] ;  /* 0x0000e600ff077b82 */ /* 0x000e620000000800 */
[----:B------:R-:W-:-:S04]  /*0530*/  IADD3 R8, PT, PT, R3, -0x1, RZ ;  /* 0xffffffff03087810 */ /* 0x000fc80007ffe0ff */
[----:B------:R-:W-:Y:S02]  /*0540*/  ISETP.GE.U32.AND P1, PT, R8, 0x3, PT ;  /* 0x000000030800780c */ /* 0x000fe40003f26070 */
[----:B-1----:R-:W-:-:S11]  /*0550*/  LOP3.LUT P2, R20, R7, 0x3, RZ, 0xc0, !PT ;  /* 0x0000000307147812 */ /* 0x002fd6000784c0ff */
[----:B------:R-:W-:Y:S05]  /*0560*/  @!P1 BRA `(.L_x_9) ;  /* 0x0000000000689947 */ /* 0x000fea0003800000 */
[----:B------:R-:W1:Y:S01]  /*0570*/  LDC R22, c[0x0][0x398] ;  /* 0x0000e600ff167b82 */ /* 0x000e620000000800 */
[----:B------:R-:W-:-:S07]  /*0580*/  IADD3 R13, PT, PT, R2, R6, RZ ;  /* 0x00000006020d7210 */ /* 0x000fce0007ffe0ff */
[----:B------:R-:W2:Y:S08]  /*0590*/  LDC.64 R10, c[0x0][0x388] ;  /* 0x0000e200ff0a7b82 */ /* 0x000eb00000000a00 */
[----:B------:R-:W3:Y:S01]  /*05a0*/  LDC.64 R8, c[0x0][0x380] ;  /* 0x0000e000ff087b82 */ /* 0x000ee20000000a00 */
[----:B-1----:R-:W-:-:S04]  /*05b0*/  IMAD R19, R6, R22, R5 ;  /* 0x0000001606137224 */ /* 0x002fc800078e0205 */
[C---:B------:R-:W-:Y:S02]  /*05c0*/  IMAD.IADD R15, R19.reuse, 0x1, R22 ;  /* 0x00000001130f7824 */ /* 0x040fe400078e0216 */
[----:B--2---:R-:W-:-:S03]  /*05d0*/  IMAD.WIDE.U32 R18, R19, 0x4, R10 ;  /* 0x0000000413127825 */ /* 0x004fc600078e000a */
[----:B------:R-:W-:-:S03]  /*05e0*/  IADD3 R21, PT, PT, R15, R22, RZ ;  /* 0x000000160f157210 */ /* 0x000fc60007ffe0ff */
[----:B0-----:R-:W2:Y:S01]  /*05f0*/  LDG.E R19, desc[UR4][R18.64] ;  /* 0x0000000412137981 */ /* 0x001ea2000c1e1900 */
[----:B---3--:R-:W-:-:S04]  /*0600*/  IMAD.WIDE R8, R13, 0x4, R8 ;  /* 0x000000040d087825 */ /* 0x008fc800078e0208 */
[--C-:B------:R-:W-:Y:S01]  /*0610*/  IMAD.WIDE.U32 R12, R15, 0x4, R10.reuse ;  /* 0x000000040f0c7825 */ /* 0x100fe200078e000a */
[----:B------:R-:W2:Y:S03]  /*0620*/  LDG.E R17, desc[UR4][R8.64] ;  /* 0x0000000408117981 */ /* 0x000ea6000c1e1900 */
[C-C-:B------:R-:W-:Y:S01]  /*0630*/  IMAD.WIDE.U32 R14, R21.reuse, 0x4, R10.reuse ;  /* 0x00000004150e7825 */ /* 0x140fe200078e000a */
[----:B------:R-:W-:Y:S01]  /*0640*/  IADD3 R21, PT, PT, R21, R22, RZ ;  /* 0x0000001615157210 */ /* 0x000fe20007ffe0ff */
        /* <DEDUP_REMOVED lines=12> */
.L_x_9:
[----:B------:R-:W-:Y:S05]  /*0710*/  @!P2 BRA `(.L_x_8) ;  /* 0x00000000006ca947 */ /* 0x000fea0003800000 */
[----:B------:R-:W1:Y:S01]  /*0720*/  LDC.64 R18, c[0x0][0x388] ;  /* 0x0000e200ff127b82 */ /* 0x000e620000000a00 */
[----:B------:R-:W-:Y:S02]  /*0730*/  ISETP.NE.AND P1, PT, R20, 0x1, PT ;  /* 0x000000011400780c */ /* 0x000fe40003f25270 */
[----:B------:R-:W-:-:S04]  /*0740*/  LOP3.LUT R12, R7, 0x1, RZ, 0xc0, !PT ;  /* 0x00000001070c7812 */ /* 0x000fc800078ec0ff */
[----:B------:R-:W-:Y:S01]  /*0750*/  ISETP.NE.U32.AND P2, PT, R12, 0x1, PT ;  /* 0x000000010c00780c */ /* 0x000fe20003f45070 */
[----:B------:R-:W2:Y:S06]  /*0760*/  LDC.64 R14, c[0x0][0x380] ;  /* 0x0000e000ff0e7b82 */ /* 0x000eac0000000a00 */
[----:B------:R-:W-:Y:S01]  /*0770*/  @P1 IMAD R12, R6, R7, R5 ;  /* 0x00000007060c1224 */ /* 0x000fe200078e0205 */
[----:B------:R-:W-:Y:S01]  /*0780*/  @P1 IADD3 R17, PT, PT, R2, R6, RZ ;  /* 0x0000000602111210 */ /* 0x000fe20007ffe0ff */
[----:B------:R-:W3:Y:S01]  /*0790*/  LDC.64 R8, c[0x0][0x380] ;  /* 0x0000e000ff087b82 */ /* 0x000ee20000000a00 */
[----:B------:R-:W-:-:S02]  /*07a0*/  @P1 IADD3 R6, PT, PT, R6, 0x2, RZ ;  /* 0x0000000206061810 */ /* 0x000fc40007ffe0ff */
[----:B------:R-:W-:-:S03]  /*07b0*/  @P1 IADD3 R21, PT, PT, R12, R7, RZ ;  /* 0x000000070c151210 */ /* 0x000fc60007ffe0ff */
[----:B------:R-:W-:Y:S02]  /*07c0*/  @!P2 IMAD R7, R6, R7, R5 ;  /* 0x000000070607a224 */ /* 0x000fe400078e0205 */
[----:B------:R-:W4:Y:S01]  /*07d0*/  LDC.64 R10, c[0x0][0x388] ;  /* 0x0000e200ff0a7b82 */ /* 0x000f220000000a00 */
[----:B-1----:R-:W-:-:S04]  /*07e0*/  @P1 IMAD.WIDE.U32 R12, R12, 0x4, R18 ;  /* 0x000000040c0c1825 */ /* 0x002fc800078e0012 */
[----:B------:R-:W-:Y:S02]  /*07f0*/  @P1 IMAD.WIDE.U32 R18, R21, 0x4, R18 ;  /* 0x0000000415121825 */ /* 0x000fe400078e0012 */
[----:B0-----:R-:W5:Y:S02]  /*0800*/  @P1 LDG.E R12, desc[UR4][R12.64] ;  /* 0x000000040c0c1981 */ /* 0x001f64000c1e1900 */
[----:B--2---:R-:W-:Y:S01]  /*0810*/  @P1 IMAD.WIDE R14, R17, 0x4, R14 ;  /* 0x00000004110e1825 */ /* 0x004fe200078e020e */
[----:B------:R-:W-:Y:S01]  /*0820*/  @!P2 IADD3 R17, PT, PT, R2, R6, RZ ;  /* 0x000000060211a210 */ /* 0x000fe20007ffe0ff */
[----:B------:R-:W2:Y:S04]  /*0830*/  @P1 LDG.E R18, desc[UR4][R18.64] ;  /* 0x0000000412121981 */ /* 0x000ea8000c1e1900 */
[----:B------:R-:W5:Y:S01]  /*0840*/  @P1 LDG.E R21, desc[UR4][R14.64] ;  /* 0x000000040e151981 */ /* 0x000f62000c1e1900 */
[----:B---3--:R-:W-:-:S03]  /*0850*/  @!P2 IMAD.WIDE R8, R17, 0x4, R8 ;  /* 0x000000041108a825 */ /* 0x008fc600078e0208 */
[----:B------:R-:W2:Y:S04]  /*0860*/  @P1 LDG.E R6, desc[UR4][R14.64+0x4] ;  /* 0x000004040e061981 */ /* 0x000ea8000c1e1900 */
[----:B------:R-:W3:Y:S01]  /*0870*/  @!P2 LDG.E R9, desc[UR4][R8.64] ;  /* 0x000000040809a981 */ /* 0x000ee2000c1e1900 */
[----:B----4-:R-:W-:-:S06]  /*0880*/  @!P2 IMAD.WIDE.U32 R10, R7, 0x4, R10 ;  /* 0x00000004070aa825 */ /* 0x010fcc00078e000a */
[----:B------:R-:W3:Y:S01]  /*0890*/  @!P2 LDG.E R10, desc[UR4][R10.64] ;  /* 0x000000040a0aa981 */ /* 0x000ee2000c1e1900 */
[----:B-----5:R-:W-:-:S04]  /*08a0*/  @P1 FFMA R21, R21, R12, R16 ;  /* 0x0000000c15151223 */ /* 0x020fc80000000010 */
[----:B--2---:R-:W-:-:S04]  /*08b0*/  @P1 FFMA R16, R6, R18, R21 ;  /* 0x0000001206101223 */ /* 0x004fc80000000015 */
[----:B---3--:R-:W-:-:S07]  /*08c0*/  @!P2 FFMA R16, R9, R10, R16 ;  /* 0x0000000a0910a223 */ /* 0x008fce0000000010 */
.L_x_8:
[----:B------:R-:W1:Y:S01]  /*08d0*/  LDCU UR6, c[0x0][0x398] ;  /* 0x00007300ff0677ac */ /* 0x000e620008000800 */
[----:B------:R-:W2:Y:S01]  /*08e0*/  LDC.64 R6, c[0x0][0x390] ;  /* 0x0000e400ff067b82 */ /* 0x000ea20000000a00 */
[----:B------:R-:W-:Y:S02]  /*08f0*/  IADD3 R9, PT, PT, R2, R5, RZ ;  /* 0x0000000502097210 */ /* 0x000fe40007ffe0ff */
[----:B------:R-:W-:-:S04]  /*0900*/  IADD3 R5, PT, PT, R5, 0x1, RZ ;  /* 0x0000000105057810 */ /* 0x000fc80007ffe0ff */
[----:B-1----:R-:W-:Y:S01]  /*0910*/  ISETP.NE.AND P1, PT, R5, UR6, PT ;  /* 0x0000000605007c0c */ /* 0x002fe2000bf25270 */
[----:B--2---:R-:W-:-:S05]  /*0920*/  IMAD.WIDE R6, R9, 0x4, R6 ;  /* 0x0000000409067825 */ /* 0x004fca00078e0206 */
[----:B0-----:R1:W-:Y:S07]  /*0930*/  STG.E desc[UR4][R6.64], R16 ;  /* 0x0000001006007986 */ /* 0x0013ee000c101904 */
[----:B------:R-:W-:Y:S05]  /*0940*/  @P1 BRA `(.L_x_10) ;  /* 0xfffffff400f01947 */ /* 0x000fea000383ffff */
[----:B------:R-:W-:Y:S05]  /*0950*/  EXIT ;  /* 0x000000000000794d */ /* 0x000fea0003800000 */
.L_x_11:
        /* <DEDUP_REMOVED lines=10> */
.L_x_13:


//--------------------- .nv.shared.reserved.0     --------------------------
	.section	.nv.shared.reserved.0,"aw",@nobits
	.weak		__nv_reservedSMEM_offset_0_alias
	.size		__nv_reservedSMEM_offset_0_alias, 0, 64
	.other		__nv_reservedSMEM_offset_0_alias,@"STO_CUDA_RESERVED_SHARED STV_DEFAULT"
__nv_reservedSMEM_offset_0_alias:
	.zero		0
	.zero		64


//--------------------- .nv.constant0._Z19matrixColMultKernelPfS_S_i --------------------------
	.section	.nv.constant0._Z19matrixColMultKernelPfS_S_i,"a",@progbits
	.sectionflags	@""
	.align	4
.nv.constant0._Z19matrixColMultKernelPfS_S_i:
	.zero		924


//--------------------- .nv.constant0._Z19matrixRowMultKernelPfS_S_i --------------------------
	.section	.nv.constant0._Z19matrixRowMultKernelPfS_S_i,"a",@progbits
	.sectionflags	@""
	.align	4
.nv.constant0._Z19matrixRowMultKernelPfS_S_i:
	.zero		924


//--------------------- SYMBOLS --------------------------

	.type		.nv.reservedSmem.offset0,@object
	.size		.nv.reservedSmem.offset0,0x4
